	.headerflags	@"EF_CUDA_TEXMODE_UNIFIED EF_CUDA_64BIT_ADDRESS EF_CUDA_ACCELERATORS EF_CUDA_SM90 EF_CUDA_VIRTUAL_SM(EF_CUDA_SM90)"
	.elftype	@"ET_EXEC"


//--------------------- .nv.info                  --------------------------
	.section	.nv.info,"",@"SHT_CUDA_INFO"
	.align	4


	//----- nvinfo : EIATTR_REGCOUNT
	.align		4
        /*0000*/ 	.byte	0x04, 0x2f
        /*0002*/ 	.short	(.L_1 - .L_0)
	.align		4
.L_0:
        /*0004*/ 	.word	index@(triton_poi_fused_avg_pool2d_constant_pad_nd_0)
        /*0008*/ 	.word	0x0000002f


	//----- nvinfo : EIATTR_MIN_STACK_SIZE
	.align		4
.L_1:
        /*000c*/ 	.byte	0x04, 0x12
        /*000e*/ 	.short	(.L_3 - .L_2)
	.align		4
.L_2:
        /*0010*/ 	.word	index@(triton_poi_fused_avg_pool2d_constant_pad_nd_0)
        /*0014*/ 	.word	0x00000000


	//----- nvinfo : EIATTR_FRAME_SIZE
	.align		4
.L_3:
        /*0018*/ 	.byte	0x04, 0x11
        /*001a*/ 	.short	(.L_5 - .L_4)
	.align		4
.L_4:
        /*001c*/ 	.word	index@(triton_poi_fused_avg_pool2d_constant_pad_nd_0)
        /*0020*/ 	.word	0x00000000


	//----- nvinfo : EIATTR_MIN_STACK_SIZE
	.align		4
.L_5:
        /*0024*/ 	.byte	0x04, 0x12
        /*0026*/ 	.short	(.L_7 - .L_6)
	.align		4
.L_6:
        /*0028*/ 	.word	index@(triton_poi_fused_avg_pool2d_constant_pad_nd_0)
        /*002c*/ 	.word	0x00000000
.L_7:


//--------------------- .nv.info.triton_poi_fused_avg_pool2d_constant_pad_nd_0 --------------------------
	.section	.nv.info.triton_poi_fused_avg_pool2d_constant_pad_nd_0,"",@"SHT_CUDA_INFO"
	.sectionflags	@""
	.align	4


	//----- nvinfo : EIATTR_CUDA_API_VERSION
	.align		4
        /*0000*/ 	.byte	0x04, 0x37
        /*0002*/ 	.short	(.L_9 - .L_8)
.L_8:
        /*0004*/ 	.word	0x0000007c


	//----- nvinfo : EIATTR_KPARAM_INFO
	.align		4
.L_9:
        /*0008*/ 	.byte	0x04, 0x17
        /*000a*/ 	.short	(.L_11 - .L_10)
.L_10:
        /*000c*/ 	.word	0x00000000
        /*0010*/ 	.short	0x0002
        /*0012*/ 	.short	0x0010
        /*0014*/ 	.byte	0x00, 0xf0, 0x11, 0x00


	//----- nvinfo : EIATTR_KPARAM_INFO
	.align		4
.L_11:
        /*0018*/ 	.byte	0x04, 0x17
        /*001a*/ 	.short	(.L_13 - .L_12)
.L_12:
        /*001c*/ 	.word	0x00000000
        /*0020*/ 	.short	0x0001
        /*0022*/ 	.short	0x0008
        /*0024*/ 	.byte	0x00, 0xf4, 0x21, 0x00


	//----- nvinfo : EIATTR_KPARAM_INFO
	.align		4
.L_13:
        /*0028*/ 	.byte	0x04, 0x17
        /*002a*/ 	.short	(.L_15 - .L_14)
.L_14:
        /*002c*/ 	.word	0x00000000
        /*0030*/ 	.short	0x0000
        /*0032*/ 	.short	0x0000
        /*0034*/ 	.byte	0x00, 0xf4, 0x21, 0x00


	//----- nvinfo : EIATTR_SPARSE_MMA_MASK
	.align		4
.L_15:
        /*0038*/ 	.byte	0x03, 0x50
        /*003a*/ 	.short	0x0000


	//----- nvinfo : EIATTR_MAXREG_COUNT
	.align		4
        /*003c*/ 	.byte	0x03, 0x1b
        /*003e*/ 	.short	0x00ff


	//----- nvinfo : EIATTR_EXIT_INSTR_OFFSETS
	.align		4
        /*0040*/ 	.byte	0x04, 0x1c
        /*0042*/ 	.short	(.L_17 - .L_16)


	//   ....[0]....
.L_16:
        /*0044*/ 	.word	0x000013c0


	//   ....[1]....
        /*0048*/ 	.word	0x000013e0


	//----- nvinfo : EIATTR_REQNTID
	.align		4
.L_17:
        /*004c*/ 	.byte	0x04, 0x10
        /*004e*/ 	.short	(.L_19 - .L_18)
.L_18:
        /*0050*/ 	.word	0x00000080
        /*0054*/ 	.word	0x00000001
        /*0058*/ 	.word	0x00000001


	//----- nvinfo : EIATTR_CBANK_PARAM_SIZE
	.align		4
.L_19:
        /*005c*/ 	.byte	0x03, 0x19
        /*005e*/ 	.short	0x0014


	//----- nvinfo : EIATTR_PARAM_CBANK
	.align		4
        /*0060*/ 	.byte	0x04, 0x0a
        /*0062*/ 	.short	(.L_21 - .L_20)
	.align		4
.L_20:
        /*0064*/ 	.word	index@(.nv.constant0.triton_poi_fused_avg_pool2d_constant_pad_nd_0)
        /*0068*/ 	.short	0x0210
        /*006a*/ 	.short	0x0014


	//----- nvinfo : EIATTR_SW_WAR
	.align		4
.L_21:
        /*006c*/ 	.byte	0x04, 0x36
        /*006e*/ 	.short	(.L_23 - .L_22)
.L_22:
        /*0070*/ 	.word	0x00000008
.L_23:


//--------------------- .nv.callgraph             --------------------------
	.section	.nv.callgraph,"",@"SHT_CUDA_CALLGRAPH"
	.align	4
	.sectionentsize	8
	.align		4
        /*0000*/ 	.word	0x00000000
	.align		4
        /*0004*/ 	.word	0xffffffff
	.align		4
        /*0008*/ 	.word	0x00000000
	.align		4
        /*000c*/ 	.word	0xfffffffe
	.align		4
        /*0010*/ 	.word	0x00000000
	.align		4
        /*0014*/ 	.word	0xfffffffd
	.align		4
        /*0018*/ 	.word	0x00000000
	.align		4
        /*001c*/ 	.word	0xfffffffc


//--------------------- .text.triton_poi_fused_avg_pool2d_constant_pad_nd_0 --------------------------
	.section	.text.triton_poi_fused_avg_pool2d_constant_pad_nd_0,"ax",@progbits
	.align	128
        .global         triton_poi_fused_avg_pool2d_constant_pad_nd_0
        .type           triton_poi_fused_avg_pool2d_constant_pad_nd_0,@function
        .size           triton_poi_fused_avg_pool2d_constant_pad_nd_0,(.L_x_1 - triton_poi_fused_avg_pool2d_constant_pad_nd_0)
        .other          triton_poi_fused_avg_pool2d_constant_pad_nd_0,@"STO_CUDA_ENTRY STV_DEFAULT"
triton_poi_fused_avg_pool2d_constant_pad_nd_0:
.text.triton_poi_fused_avg_pool2d_constant_pad_nd_0:
[----:B------:R-:W0:Y:S01]  /*0000*/  LDC R1, c[0x0][0x28] ;  /* 0x00000a00ff017b82 */ /* 0x000e220000000800 */
[----:B------:R-:W1:Y:S01]  /*0010*/  S2R R0, SR_TID.X ;  /* 0x0000000000007919 */ /* 0x000e620000002100 */
[----:B------:R-:W-:Y:S01]  /*0020*/  IMAD.MOV.U32 R9, RZ, RZ, RZ ;  /* 0x000000ffff097224 */ /* 0x000fe200078e00ff */
[----:B------:R-:W-:Y:S01]  /*0030*/  ULDC.64 UR4, c[0x0][0x208] ;  /* 0x0000820000047ab9 */ /* 0x000fe20000000a00 */
[----:B------:R-:W2:Y:S01]  /*0040*/  S2R R3, SR_CTAID.X ;  /* 0x0000000000037919 */ /* 0x000ea20000002500 */
[----:B-1----:R-:W-:-:S05]  /*0050*/  IMAD.SHL.U32 R0, R0, 0x2, RZ ;  /* 0x0000000200007824 */ /* 0x002fca00078e00ff */
[----:B------:R-:W-:-:S05]  /*0060*/  LOP3.LUT R0, R0, 0xfe, RZ, 0xc0, !PT ;  /* 0x000000fe00007812 */ /* 0x000fca00078ec0ff */
[----:B--2---:R-:W-:-:S04]  /*0070*/  IMAD R8, R3, 0x100, R0 ;  /* 0x0000010003087824 */ /* 0x004fc800078e0200 */
[----:B------:R-:W-:-:S04]  /*0080*/  VIADD R18, R8, 0x1 ;  /* 0x0000000108127836 */ /* 0x000fc80000000000 */
[----:B------:R-:W-:-:S05]  /*0090*/  IMAD.HI R0, R18, 0x55555556, RZ ;  /* 0x5555555612007827 */ /* 0x000fca00078e02ff */
[----:B------:R-:W-:Y:S01]  /*00a0*/  LEA.HI R5, R0, R0, RZ, 0x1 ;  /* 0x0000000000057211 */ /* 0x000fe200078f08ff */
[----:B------:R-:W-:-:S04]  /*00b0*/  IMAD.HI R0, R18, 0x38e38e39, RZ ;  /* 0x38e38e3912007827 */ /* 0x000fc800078e02ff */
[----:B------:R-:W-:Y:S01]  /*00c0*/  IMAD.HI R2, R5, 0x55555556, RZ ;  /* 0x5555555605027827 */ /* 0x000fe200078e02ff */
[----:B------:R-:W-:-:S03]  /*00d0*/  SHF.R.U32.HI R7, RZ, 0x1, R0 ;  /* 0x00000001ff077819 */ /* 0x000fc60000011600 */
[----:B------:R-:W-:Y:S01]  /*00e0*/  IMAD R18, R5, -0x3, R18 ;  /* 0xfffffffd05127824 */ /* 0x000fe200078e0212 */
[----:B------:R-:W-:Y:S02]  /*00f0*/  LEA.HI R4, R2, R2, RZ, 0x1 ;  /* 0x0000000202047211 */ /* 0x000fe400078f08ff */
[----:B------:R-:W1:Y:S01]  /*0100*/  LDC.64 R2, c[0x0][0x210] ;  /* 0x00008400ff027b82 */ /* 0x000e620000000a00 */
[----:B------:R-:W-:Y:S02]  /*0110*/  LEA.HI R0, R0, R7, RZ, 0x1 ;  /* 0x0000000700007211 */ /* 0x000fe400078f08ff */
[----:B------:R-:W-:-:S04]  /*0120*/  IMAD R15, R4, -0x3, R5 ;  /* 0xfffffffd040f7824 */ /* 0x000fc800078e0205 */
[----:B------:R-:W-:Y:S01]  /*0130*/  IMAD R0, R0, 0x2, R15 ;  /* 0x0000000200007824 */ /* 0x000fe200078e020f */
[----:B------:R-:W-:-:S03]  /*0140*/  ISETP.GT.AND P0, PT, R15, RZ, PT ;  /* 0x000000ff0f00720c */ /* 0x000fc60003f04270 */
[----:B------:R-:W-:Y:S01]  /*0150*/  IMAD.SHL.U32 R0, R0, 0x8, RZ ;  /* 0x0000000800007824 */ /* 0x000fe200078e00ff */
[----:B------:R-:W-:-:S03]  /*0160*/  ISETP.GT.AND P3, PT, R18, RZ, P0 ;  /* 0x000000ff1200720c */ /* 0x000fc60000764270 */
[----:B------:R-:W-:Y:S01]  /*0170*/  IMAD R23, R18, 0x2, R0 ;  /* 0x0000000212177824 */ /* 0x000fe200078e0200 */
[----:B------:R-:W-:-:S03]  /*0180*/  ISETP.LT.AND P2, PT, R8, 0x90, P3 ;  /* 0x000000900800780c */ /* 0x000fc60001f41270 */
[----:B------:R-:W-:-:S04]  /*0190*/  VIADD R5, R23, 0xfffffff6 ;  /* 0xfffffff617057836 */ /* 0x000fc80000000000 */
[----:B-1----:R-:W-:-:S06]  /*01a0*/  IMAD.WIDE R4, R5, 0x4, R2 ;  /* 0x0000000405047825 */ /* 0x002fcc00078e0202 */
[----:B------:R1:W2:Y:S01]  /*01b0*/  @P2 LDG.E.EL R9, desc[UR4][R4.64] ;  /* 0x0000000404092981 */ /* 0x0002a2000c2e1900 */
[C---:B------:R-:W-:Y:S01]  /*01c0*/  IMAD.SHL.U32 R21, R18.reuse, 0x2, RZ ;  /* 0x0000000212157824 */ /* 0x040fe200078e00ff */
[----:B------:R-:W-:Y:S01]  /*01d0*/  ISETP.GT.AND P0, PT, R18, -0x1, PT ;  /* 0xffffffff1200780c */ /* 0x000fe20003f04270 */
[----:B------:R-:W-:Y:S01]  /*01e0*/  IMAD.MOV.U32 R14, RZ, RZ, RZ ;  /* 0x000000ffff0e7224 */ /* 0x000fe200078e00ff */
[----:B------:R-:W-:Y:S01]  /*01f0*/  LOP3.LUT R27, R15, R18, RZ, 0xfc, !PT ;  /* 0x000000120f1b7212 */ /* 0x000fe200078efcff */
[----:B------:R-:W-:Y:S02]  /*0200*/  VIADD R6, R21, 0x1 ;  /* 0x0000000115067836 */ /* 0x000fe40000000000 */
[C---:B------:R-:W-:Y:S02]  /*0210*/  VIADD R13, R23.reuse, 0xfffffffb ;  /* 0xfffffffb170d7836 */ /* 0x040fe40000000000 */
[----:B------:R-:W-:Y:S01]  /*0220*/  IMAD.MOV.U32 R17, RZ, RZ, RZ ;  /* 0x000000ffff117224 */ /* 0x000fe200078e00ff */
[----:B------:R-:W-:Y:S01]  /*0230*/  ISETP.LT.AND P0, PT, R6, 0x5, P0 ;  /* 0x000000050600780c */ /* 0x000fe20000701270 */
[----:B------:R-:W-:-:S03]  /*0240*/  VIADD R7, R23, 0xfffffff8 ;  /* 0xfffffff817077836 */ /* 0x000fc60000000000 */
[----:B------:R-:W-:Y:S01]  /*0250*/  ISETP.GT.AND P4, PT, R15, RZ, P0 ;  /* 0x000000ff0f00720c */ /* 0x000fe20000784270 */
[----:B------:R-:W-:-:S03]  /*0260*/  IMAD.WIDE R12, R13, 0x4, R2 ;  /* 0x000000040d0c7825 */ /* 0x000fc600078e0202 */
[----:B------:R-:W-:Y:S01]  /*0270*/  ISETP.LT.AND P1, PT, R8, 0x90, P4 ;  /* 0x000000900800780c */ /* 0x000fe20002721270 */
[C---:B-1----:R-:W-:Y:S02]  /*0280*/  VIADD R5, R23.reuse, 0xfffffff7 ;  /* 0xfffffff717057836 */ /* 0x042fe40000000000 */
[----:B------:R-:W-:Y:S02]  /*0290*/  VIADD R11, R23, 0xfffffffa ;  /* 0xfffffffa170b7836 */ /* 0x000fe40000000000 */
[----:B------:R-:W-:Y:S02]  /*02a0*/  IMAD.MOV.U32 R22, RZ, RZ, RZ ;  /* 0x000000ffff167224 */ /* 0x000fe400078e00ff */
[----:B------:R-:W-:Y:S02]  /*02b0*/  IMAD.MOV.U32 R35, RZ, RZ, RZ ;  /* 0x000000ffff237224 */ /* 0x000fe400078e00ff */
[----:B------:R-:W-:-:S04]  /*02c0*/  IMAD.WIDE R6, R7, 0x4, R2 ;  /* 0x0000000407067825 */ /* 0x000fc800078e0202 */
[--C-:B------:R-:W-:Y:S01]  /*02d0*/  IMAD.WIDE R4, R5, 0x4, R2.reuse ;  /* 0x0000000405047825 */ /* 0x100fe200078e0202 */
[----:B------:R1:W3:Y:S03]  /*02e0*/  @P1 LDG.E.EL R14, desc[UR4][R6.64] ;  /* 0x00000004060e1981 */ /* 0x0002e6000c2e1900 */
[----:B------:R-:W-:Y:S01]  /*02f0*/  IMAD.WIDE R10, R11, 0x4, R2 ;  /* 0x000000040b0a7825 */ /* 0x000fe200078e0202 */
[----:B------:R-:W4:Y:S04]  /*0300*/  @P2 LDG.E.EL R22, desc[UR4][R4.64] ;  /* 0x0000000404162981 */ /* 0x000f28000c2e1900 */
[----:B------:R5:W3:Y:S01]  /*0310*/  @P2 LDG.E.EL R35, desc[UR4][R10.64] ;  /* 0x000000040a232981 */ /* 0x000ae2000c2e1900 */
[----:B--2---:R-:W-:-:S04]  /*0320*/  SEL R9, R9, RZ, P2 ;  /* 0x000000ff09097207 */ /* 0x004fc80001000000 */
[----:B------:R-:W-:Y:S02]  /*0330*/  FSEL R20, R9, RZ, P3 ;  /* 0x000000ff09147208 */ /* 0x000fe40001800000 */
[----:B------:R-:W-:-:S13]  /*0340*/  ISETP.GT.AND P3, PT, R27, -0x1, P2 ;  /* 0xffffffff1b00780c */ /* 0x000fda0001764270 */
[----:B------:R2:W2:Y:S01]  /*0350*/  @P3 LDG.E.EL R17, desc[UR4][R12.64] ;  /* 0x000000040c113981 */ /* 0x0004a2000c2e1900 */
[----:B-1----:R-:W-:-:S05]  /*0360*/  IMAD.HI R6, R8, 0x55555556, RZ ;  /* 0x5555555608067827 */ /* 0x002fca00078e02ff */
[----:B------:R-:W-:Y:S01]  /*0370*/  LEA.HI R7, R6, R6, RZ, 0x1 ;  /* 0x0000000606077211 */ /* 0x000fe200078f08ff */
[----:B------:R-:W-:-:S04]  /*0380*/  IMAD.HI R6, R8, 0x38e38e39, RZ ;  /* 0x38e38e3908067827 */ /* 0x000fc800078e02ff */
[----:B------:R-:W-:-:S05]  /*0390*/  IMAD.HI R9, R7, 0x55555556, RZ ;  /* 0x5555555607097827 */ /* 0x000fca00078e02ff */
[----:B------:R-:W-:Y:S02]  /*03a0*/  LEA.HI R16, R9, R9, RZ, 0x1 ;  /* 0x0000000909107211 */ /* 0x000fe400078f08ff */
[----:B------:R-:W-:-:S03]  /*03b0*/  SHF.R.U32.HI R9, RZ, 0x1, R6 ;  /* 0x00000001ff097819 */ /* 0x000fc60000011606 */
[----:B------:R-:W-:Y:S01]  /*03c0*/  IMAD R16, R16, -0x3, R7 ;  /* 0xfffffffd10107824 */ /* 0x000fe200078e0207 */
[----:B------:R-:W-:Y:S01]  /*03d0*/  LEA.HI R9, R6, R9, RZ, 0x1 ;  /* 0x0000000906097211 */ /* 0x000fe200078f08ff */
[----:B------:R-:W-:-:S04]  /*03e0*/  IMAD.SHL.U32 R6, R15, 0x2, RZ ;  /* 0x000000020f067824 */ /* 0x000fc800078e00ff */
[----:B------:R-:W-:Y:S02]  /*03f0*/  IMAD R9, R9, 0x2, R16 ;  /* 0x0000000209097824 */ /* 0x000fe400078e0210 */
[----:B------:R-:W-:Y:S02]  /*0400*/  VIADD R29, R23, 0xfffffffc ;  /* 0xfffffffc171d7836 */ /* 0x000fe40000000000 */
[----:B------:R-:W-:Y:S02]  /*0410*/  IMAD.SHL.U32 R26, R9, 0x8, RZ ;  /* 0x00000008091a7824 */ /* 0x000fe400078e00ff */
[----:B------:R-:W-:Y:S02]  /*0420*/  VIADD R9, R6, 0x1 ;  /* 0x0000000106097836 */ /* 0x000fe40000000000 */
[----:B-----5:R-:W-:Y:S02]  /*0430*/  IMAD.MOV.U32 R10, RZ, RZ, RZ ;  /* 0x000000ffff0a7224 */ /* 0x020fe400078e00ff */
[----:B------:R-:W-:Y:S01]  /*0440*/  IMAD.WIDE R28, R29, 0x4, R2 ;  /* 0x000000041d1c7825 */ /* 0x000fe200078e0202 */
[----:B------:R-:W-:-:S03]  /*0450*/  ISETP.GT.AND P5, PT, R16, RZ, PT ;  /* 0x000000ff1000720c */ /* 0x000fc60003fa4270 */
[----:B------:R-:W-:Y:S01]  /*0460*/  IMAD R11, R7, -0x3, R8 ;  /* 0xfffffffd070b7824 */ /* 0x000fe200078e0208 */
[----:B---3--:R-:W-:Y:S01]  /*0470*/  SEL R14, R14, RZ, P1 ;  /* 0x000000ff0e0e7207 */ /* 0x008fe20000800000 */
[----:B------:R1:W3:Y:S01]  /*0480*/  @P1 LDG.E.EL R10, desc[UR4][R28.64] ;  /* 0x000000041c0a1981 */ /* 0x0002e2000c2e1900 */
[----:B----4-:R-:W-:Y:S02]  /*0490*/  SEL R22, R22, RZ, P2 ;  /* 0x000000ff16167207 */ /* 0x010fe40001000000 */
[----:B------:R-:W-:Y:S02]  /*04a0*/  SEL R35, R35, RZ, P2 ;  /* 0x000000ff23237207 */ /* 0x000fe40001000000 */
[----:B------:R-:W-:Y:S02]  /*04b0*/  P2R R31, PR, RZ, 0x2 ;  /* 0x00000002ff1f7803 */ /* 0x000fe40000000000 */
[----:B------:R-:W-:Y:S02]  /*04c0*/  ISETP.GT.AND P2, PT, R27, -0x1, PT ;  /* 0xffffffff1b00780c */ /* 0x000fe40003f44270 */
[----:B------:R-:W-:Y:S01]  /*04d0*/  ISETP.GT.AND P6, PT, R11, RZ, P5 ;  /* 0x000000ff0b00720c */ /* 0x000fe20002fc4270 */
[----:B------:R-:W-:Y:S01]  /*04e0*/  VIADD R19, R21, 0xffffffff ;  /* 0xffffffff15137836 */ /* 0x000fe20000000000 */
[----:B------:R-:W-:Y:S01]  /*04f0*/  FSEL R24, R14, RZ, P4 ;  /* 0x000000ff0e187208 */ /* 0x000fe20002000000 */
[----:B------:R-:W-:-:S02]  /*0500*/  VIADD R7, R23, 0xfffffffe ;  /* 0xfffffffe17077836 */ /* 0x000fc40000000000 */
[----:B--2---:R-:W-:Y:S02]  /*0510*/  IMAD.IADD R13, R19, 0x1, R0 ;  /* 0x00000001130d7824 */ /* 0x004fe400078e0200 */
[----:B------:R-:W-:Y:S02]  /*0520*/  IMAD.MOV.U32 R12, RZ, RZ, RZ ;  /* 0x000000ffff0c7224 */ /* 0x000fe400078e00ff */
[----:B------:R-:W-:Y:S02]  /*0530*/  IMAD.MOV.U32 R0, RZ, RZ, RZ ;  /* 0x000000ffff007224 */ /* 0x000fe400078e00ff */
[----:B------:R-:W-:Y:S02]  /*0540*/  IMAD.MOV.U32 R14, RZ, RZ, RZ ;  /* 0x000000ffff0e7224 */ /* 0x000fe400078e00ff */
[----:B------:R-:W-:-:S04]  /*0550*/  IMAD.WIDE R6, R7, 0x4, R2 ;  /* 0x0000000407067825 */ /* 0x000fc800078e0202 */
[----:B-1----:R-:W-:-:S04]  /*0560*/  IMAD.WIDE R28, R13, 0x4, R2 ;  /* 0x000000040d1c7825 */ /* 0x002fc800078e0202 */
[----:B------:R-:W-:Y:S01]  /*0570*/  IMAD.MOV.U32 R13, RZ, RZ, RZ ;  /* 0x000000ffff0d7224 */ /* 0x000fe200078e00ff */
[----:B------:R-:W-:Y:S01]  /*0580*/  P2R R37, PR, RZ, 0x40 ;  /* 0x00000040ff257803 */ /* 0x000fe20000000000 */
[----:B------:R-:W-:Y:S02]  /*0590*/  IMAD.SHL.U32 R43, R11, 0x2, RZ ;  /* 0x000000020b2b7824 */ /* 0x000fe400078e00ff */
[----:B------:R-:W-:Y:S02]  /*05a0*/  IMAD.MOV.U32 R44, RZ, RZ, RZ ;  /* 0x000000ffff2c7224 */ /* 0x000fe400078e00ff */
[----:B------:R-:W-:Y:S01]  /*05b0*/  VIADD R21, R21, 0x2 ;  /* 0x0000000215157836 */ /* 0x000fe20000000000 */
[----:B------:R-:W-:Y:S02]  /*05c0*/  SEL R25, R17, RZ, P3 ;  /* 0x000000ff11197207 */ /* 0x000fe40001800000 */
[----:B------:R-:W-:-:S04]  /*05d0*/  ISETP.GT.AND P3, PT, R15, -0x1, PT ;  /* 0xffffffff0f00780c */ /* 0x000fc80003f64270 */
[----:B------:R-:W-:Y:S01]  /*05e0*/  ISETP.LT.AND P3, PT, R9, 0x5, P3 ;  /* 0x000000050900780c */ /* 0x000fe20001f61270 */
[----:B------:R-:W-:-:S03]  /*05f0*/  IMAD.SHL.U32 R9, R11, 0x2, RZ ;  /* 0x000000020b097824 */ /* 0x000fc600078e00ff */
[----:B------:R-:W-:Y:S01]  /*0600*/  ISETP.GT.AND P1, PT, R18, RZ, P3 ;  /* 0x000000ff1200720c */ /* 0x000fe20001f24270 */
[----:B------:R-:W-:Y:S01]  /*0610*/  IMAD R17, R11, 0x2, R26 ;  /* 0x000000020b117824 */ /* 0x000fe200078e021a */
[----:B------:R-:W-:Y:S02]  /*0620*/  FSEL R25, R25, RZ, P2 ;  /* 0x000000ff19197208 */ /* 0x000fe40001000000 */
[C---:B------:R-:W-:Y:S02]  /*0630*/  ISETP.LT.AND P4, PT, R8.reuse, 0x90, P1 ;  /* 0x000000900800780c */ /* 0x040fe40000f81270 */
[----:B------:R-:W-:Y:S01]  /*0640*/  ISETP.LT.AND P2, PT, R8, 0x90, P6 ;  /* 0x000000900800780c */ /* 0x000fe20003741270 */
[----:B------:R-:W-:Y:S01]  /*0650*/  VIADD R30, R9, 0x1 ;  /* 0x00000001091e7836 */ /* 0x000fe20000000000 */
[----:B------:R-:W-:Y:S01]  /*0660*/  ISETP.GT.AND P1, PT, R11, -0x1, PT ;  /* 0xffffffff0b00780c */ /* 0x000fe20003f24270 */
[----:B------:R-:W-:-:S03]  /*0670*/  VIADD R5, R17, 0xfffffff6 ;  /* 0xfffffff611057836 */ /* 0x000fc60000000000 */
[----:B------:R-:W-:Y:S01]  /*0680*/  ISETP.LT.AND P1, PT, R30, 0x5, P1 ;  /* 0x000000051e00780c */ /* 0x000fe20000f21270 */
[----:B------:R-:W-:Y:S01]  /*0690*/  IMAD.WIDE R4, R5, 0x4, R2 ;  /* 0x0000000405047825 */ /* 0x000fe200078e0202 */
[----:B------:R-:W-:Y:S02]  /*06a0*/  P2R R32, PR, RZ, 0x10 ;  /* 0x00000010ff207803 */ /* 0x000fe40000000000 */
[----:B------:R-:W-:Y:S01]  /*06b0*/  P2R R30, PR, RZ, 0x2 ;  /* 0x00000002ff1e7803 */ /* 0x000fe20000000000 */
[----:B------:R-:W2:Y:S01]  /*06c0*/  @P4 LDG.E.EL R12, desc[UR4][R6.64] ;  /* 0x00000004060c4981 */ /* 0x000ea2000c2e1900 */
[----:B------:R-:W-:-:S03]  /*06d0*/  ISETP.GT.AND P1, PT, R16, RZ, P1 ;  /* 0x000000ff1000720c */ /* 0x000fc60000f24270 */
[----:B------:R-:W4:Y:S01]  /*06e0*/  @P4 LDG.E.EL R0, desc[UR4][R28.64] ;  /* 0x000000041c004981 */ /* 0x000f22000c2e1900 */
[----:B------:R-:W-:-:S03]  /*06f0*/  ISETP.GT.AND P4, PT, R15, RZ, PT ;  /* 0x000000ff0f00720c */ /* 0x000fc60003f84270 */
[----:B------:R1:W5:Y:S01]  /*0700*/  @P2 LDG.E.EL R14, desc[UR4][R4.64] ;  /* 0x00000004040e2981 */ /* 0x000362000c2e1900 */
[----:B------:R-:W-:Y:S02]  /*0710*/  P2R R33, PR, RZ, 0x2 ;  /* 0x00000002ff217803 */ /* 0x000fe40000000000 */
[----:B------:R-:W-:Y:S02]  /*0720*/  ISETP.LT.AND P5, PT, R8, 0x90, P1 ;  /* 0x000000900800780c */ /* 0x000fe40000fa1270 */
[----:B------:R-:W-:Y:S02]  /*0730*/  ISETP.GT.AND P1, PT, R18, -0x1, PT ;  /* 0xffffffff1200780c */ /* 0x000fe40003f24270 */
[----:B------:R-:W-:Y:S01]  /*0740*/  FSEL R22, R22, RZ, P4 ;  /* 0x000000ff16167208 */ /* 0x000fe20002000000 */
[----:B01----:R-:W-:-:S03]  /*0750*/  VIADD R5, R17, 0xfffffff7 ;  /* 0xfffffff711057836 */ /* 0x003fc60000000000 */
[----:B------:R-:W-:Y:S01]  /*0760*/  FSEL R29, R22, RZ, P1 ;  /* 0x000000ff161d7208 */ /* 0x000fe20000800000 */
[----:B------:R-:W-:-:S04]  /*0770*/  IMAD.WIDE R4, R5, 0x4, R2 ;  /* 0x0000000405047825 */ /* 0x000fc800078e0202 */
[----:B------:R-:W-:Y:S01]  /*0780*/  FADD R29, R20, R29 ;  /* 0x0000001d141d7221 */ /* 0x000fe20000000000 */
[----:B------:R0:W2:Y:S01]  /*0790*/  @P2 LDG.E.EL R13, desc[UR4][R4.64] ;  /* 0x00000004040d2981 */ /* 0x0000a2000c2e1900 */
[----:B------:R-:W-:Y:S01]  /*07a0*/  IMAD.MOV.U32 R20, RZ, RZ, RZ ;  /* 0x000000ffff147224 */ /* 0x000fe200078e00ff */
[----:B------:R-:W-:Y:S02]  /*07b0*/  P2R R34, PR, RZ, 0x10 ;  /* 0x00000010ff227803 */ /* 0x000fe40000000000 */
[----:B------:R-:W-:Y:S01]  /*07c0*/  ISETP.GT.AND P4, PT, R15, -0x1, PT ;  /* 0xffffffff0f00780c */ /* 0x000fe20003f84270 */
[----:B0-----:R-:W-:-:S04]  /*07d0*/  VIADD R5, R17, 0xfffffffa ;  /* 0xfffffffa11057836 */ /* 0x001fc80000000000 */
[----:B------:R-:W-:Y:S01]  /*07e0*/  IMAD.WIDE R4, R5, 0x4, R2 ;  /* 0x0000000405047825 */ /* 0x000fe200078e0202 */
[----:B------:R-:W-:Y:S02]  /*07f0*/  P2R R36, PR, RZ, 0x4 ;  /* 0x00000004ff247803 */ /* 0x000fe40000000000 */
[----:B------:R-:W-:Y:S02]  /*0800*/  LOP3.LUT R22, R16, R11, RZ, 0xfc, !PT ;  /* 0x0000000b10167212 */ /* 0x000fe400078efcff */
[----:B------:R0:W3:Y:S01]  /*0810*/  @P2 LDG.E.EL R20, desc[UR4][R4.64] ;  /* 0x0000000404142981 */ /* 0x0000e2000c2e1900 */
[----:B------:R-:W-:Y:S02]  /*0820*/  FSEL R35, R35, RZ, P4 ;  /* 0x000000ff23237208 */ /* 0x000fe40002000000 */
[----:B------:R-:W-:Y:S01]  /*0830*/  ISETP.GT.AND P2, PT, R18, RZ, PT ;  /* 0x000000ff1200720c */ /* 0x000fe20003f44270 */
[----:B------:R-:W-:Y:S01]  /*0840*/  VIADD R7, R17, 0xfffffff8 ;  /* 0xfffffff811077836 */ /* 0x000fe20000000000 */
[----:B------:R-:W-:Y:S01]  /*0850*/  ISETP.GT.AND P6, PT, R22, -0x1, P6 ;  /* 0xffffffff1600780c */ /* 0x000fe200037c4270 */
[----:B------:R-:W-:Y:S01]  /*0860*/  IMAD.MOV.U32 R9, RZ, RZ, RZ ;  /* 0x000000ffff097224 */ /* 0x000fe200078e00ff */
[----:B------:R-:W-:Y:S01]  /*0870*/  FSEL R35, R35, RZ, P2 ;  /* 0x000000ff23237208 */ /* 0x000fe20001000000 */
[----:B------:R-:W-:Y:S01]  /*0880*/  FADD R24, R29, R24 ;  /* 0x000000181d187221 */ /* 0x000fe20000000000 */
[----:B------:R-:W-:Y:S01]  /*0890*/  IMAD.WIDE R6, R7, 0x4, R2 ;  /* 0x0000000407067825 */ /* 0x000fe200078e0202 */
[----:B------:R-:W-:-:S03]  /*08a0*/  ISETP.LT.AND P1, PT, R8, 0x90, P6 ;  /* 0x000000900800780c */ /* 0x000fc60003721270 */
[----:B------:R-:W-:Y:S01]  /*08b0*/  FADD R28, R24, R35 ;  /* 0x00000023181c7221 */ /* 0x000fe20000000000 */
[----:B0-----:R-:W-:Y:S01]  /*08c0*/  VIADD R5, R17, 0xfffffffc ;  /* 0xfffffffc11057836 */ /* 0x001fe20000000000 */
[----:B------:R0:W4:Y:S01]  /*08d0*/  @P5 LDG.E.EL R9, desc[UR4][R6.64] ;  /* 0x0000000406095981 */ /* 0x000122000c2e1900 */
[----:B------:R-:W-:Y:S02]  /*08e0*/  IMAD.SHL.U32 R29, R16, 0x2, RZ ;  /* 0x00000002101d7824 */ /* 0x000fe400078e00ff */
[----:B------:R-:W-:Y:S01]  /*08f0*/  FADD R25, R28, R25 ;  /* 0x000000191c197221 */ /* 0x000fe20000000000 */
[----:B------:R-:W-:Y:S02]  /*0900*/  IMAD.MOV.U32 R28, RZ, RZ, RZ ;  /* 0x000000ffff1c7224 */ /* 0x000fe400078e00ff */
[----:B------:R-:W-:Y:S02]  /*0910*/  IMAD.MOV.U32 R24, RZ, RZ, RZ ;  /* 0x000000ffff187224 */ /* 0x000fe400078e00ff */
[----:B------:R-:W-:-:S04]  /*0920*/  IMAD.WIDE R4, R5, 0x4, R2 ;  /* 0x0000000405047825 */ /* 0x000fc800078e0202 */
[----:B0-----:R-:W-:Y:S01]  /*0930*/  VIADD R7, R17, 0xfffffffb ;  /* 0xfffffffb11077836 */ /* 0x001fe20000000000 */
[----:B------:R-:W-:Y:S01]  /*0940*/  ISETP.GT.AND P6, PT, R16, -0x1, PT ;  /* 0xffffffff1000780c */ /* 0x000fe20003fc4270 */
[----:B------:R-:W-:Y:S01]  /*0950*/  VIADD R29, R29, 0x1 ;  /* 0x000000011d1d7836 */ /* 0x000fe20000000000 */
[----:B------:R-:W4:Y:S01]  /*0960*/  @P5 LDG.E.EL R28, desc[UR4][R4.64] ;  /* 0x00000004041c5981 */ /* 0x000f22000c2e1900 */
[----:B------:R-:W-:Y:S01]  /*0970*/  IMAD.WIDE R6, R7, 0x4, R2 ;  /* 0x0000000407067825 */ /* 0x000fe200078e0202 */
[----:B------:R-:W-:Y:S02]  /*0980*/  P2R R41, PR, RZ, 0x20 ;  /* 0x00000020ff297803 */ /* 0x000fe40000000000 */
[----:B------:R-:W-:Y:S02]  /*0990*/  ISETP.LT.AND P5, PT, R29, 0x5, P6 ;  /* 0x000000051d00780c */ /* 0x000fe400037a1270 */
[----:B------:R0:W4:Y:S01]  /*09a0*/  @P1 LDG.E.EL R24, desc[UR4][R6.64] ;  /* 0x0000000406181981 */ /* 0x000122000c2e1900 */
[----:B------:R-:W-:Y:S01]  /*09b0*/  P2R R35, PR, RZ, 0x2 ;  /* 0x00000002ff237803 */ /* 0x000fe20000000000 */
[----:B------:R-:W-:Y:S01]  /*09c0*/  VIADD R39, R17, 0xfffffffe ;  /* 0xfffffffe11277836 */ /* 0x000fe20000000000 */
[----:B------:R-:W-:-:S04]  /*09d0*/  ISETP.GT.AND P1, PT, R11, RZ, P5 ;  /* 0x000000ff0b00720c */ /* 0x000fc80002f24270 */
[----:B------:R-:W-:Y:S01]  /*09e0*/  ISETP.LT.AND P6, PT, R8, 0x90, P1 ;  /* 0x000000900800780c */ /* 0x000fe20000fc1270 */
[----:B0-----:R-:W-:Y:S01]  /*09f0*/  IMAD.WIDE R6, R39, 0x4, R2 ;  /* 0x0000000427067825 */ /* 0x001fe200078e0202 */
[----:B------:R-:W-:Y:S02]  /*0a00*/  P2R R39, PR, RZ, 0x2 ;  /* 0x00000002ff277803 */ /* 0x000fe40000000000 */
[----:B------:R-:W-:Y:S02]  /*0a10*/  PLOP3.LUT P1, PT, P0, P3, PT, 0x80, 0x0 ;  /* 0x000000000000781c */ /* 0x000fe40000727070 */
[----:B------:R-:W-:Y:S02]  /*0a20*/  ISETP.NE.AND P4, PT, R30, RZ, PT ;  /* 0x000000ff1e00720c */ /* 0x000fe40003f85270 */
[----:B------:R-:W-:Y:S02]  /*0a30*/  P2R R42, PR, RZ, 0x2 ;  /* 0x00000002ff2a7803 */ /* 0x000fe40000000000 */
[----:B------:R-:W-:-:S02]  /*0a40*/  ISETP.GT.AND P1, PT, R27, -0x1, P1 ;  /* 0xffffffff1b00780c */ /* 0x000fc40000f24270 */
[----:B------:R-:W-:Y:S01]  /*0a50*/  P2R R38, PR, RZ, 0x10 ;  /* 0x00000010ff267803 */ /* 0x000fe20000000000 */
[----:B------:R-:W-:Y:S01]  /*0a60*/  IMAD.MOV.U32 R29, RZ, RZ, RZ ;  /* 0x000000ffff1d7224 */ /* 0x000fe200078e00ff */
[----:B------:R-:W-:Y:S01]  /*0a70*/  ISETP.LT.AND P4, PT, R8, 0x90, P1 ;  /* 0x000000900800780c */ /* 0x000fe20000f81270 */
[----:B------:R-:W-:-:S04]  /*0a80*/  VIADD R27, R43, 0xffffffff ;  /* 0xffffffff2b1b7836 */ /* 0x000fc80000000000 */
[----:B------:R0:W4:Y:S01]  /*0a90*/  @P6 LDG.E.EL R29, desc[UR4][R6.64] ;  /* 0x00000004061d6981 */ /* 0x000122000c2e1900 */
[----:B------:R-:W-:Y:S01]  /*0aa0*/  ISETP.NE.AND P1, PT, R37, RZ, PT ;  /* 0x000000ff2500720c */ /* 0x000fe20003f25270 */
[----:B------:R-:W-:Y:S01]  /*0ab0*/  IMAD.IADD R5, R27, 0x1, R26 ;  /* 0x000000011b057824 */ /* 0x000fe200078e021a */
[----:B------:R-:W-:Y:S01]  /*0ac0*/  P2R R37, PR, RZ, 0x10 ;  /* 0x00000010ff257803 */ /* 0x000fe20000000000 */
[----:B0-----:R-:W-:-:S04]  /*0ad0*/  IMAD.WIDE R6, R23, 0x4, R2 ;  /* 0x0000000417067825 */ /* 0x001fc800078e0202 */
[----:B------:R-:W-:Y:S01]  /*0ae0*/  VIADD R23, R43, 0x2 ;  /* 0x000000022b177836 */ /* 0x000fe20000000000 */
[----:B------:R-:W4:Y:S01]  /*0af0*/  @P4 LDG.E.EL R44, desc[UR4][R6.64] ;  /* 0x00000004062c4981 */ /* 0x000f22000c2e1900 */
[----:B------:R-:W-:Y:S01]  /*0b00*/  ISETP.GE.AND P4, PT, R11, 0x2, PT ;  /* 0x000000020b00780c */ /* 0x000fe20003f86270 */
[----:B------:R-:W-:Y:S02]  /*0b10*/  IMAD.MOV.U32 R26, RZ, RZ, RZ ;  /* 0x000000ffff1a7224 */ /* 0x000fe400078e00ff */
[----:B------:R-:W-:Y:S01]  /*0b20*/  IMAD.WIDE R4, R5, 0x4, R2 ;  /* 0x0000000405047825 */ /* 0x000fe200078e0202 */
[----:B------:R-:W-:Y:S02]  /*0b30*/  SEL R23, R23, RZ, !P4 ;  /* 0x000000ff17177207 */ /* 0x000fe40006000000 */
[----:B------:R-:W-:Y:S02]  /*0b40*/  ISETP.NE.AND P4, PT, R38, RZ, PT ;  /* 0x000000ff2600720c */ /* 0x000fe40003f85270 */
[----:B------:R-:W-:Y:S01]  /*0b50*/  SEL R19, R19, RZ, P2 ;  /* 0x000000ff13137207 */ /* 0x000fe20001000000 */
[----:B------:R0:W4:Y:S01]  /*0b60*/  @P6 LDG.E.EL R26, desc[UR4][R4.64] ;  /* 0x00000004041a6981 */ /* 0x000122000c2e1900 */
[----:B------:R-:W-:-:S02]  /*0b70*/  ISETP.GE.AND P2, PT, R18, 0x2, PT ;  /* 0x000000021200780c */ /* 0x000fc40003f46270 */
[----:B------:R-:W-:Y:S02]  /*0b80*/  PLOP3.LUT P4, PT, P4, P5, PT, 0x80, 0x0 ;  /* 0x000000000000781c */ /* 0x000fe4000278b070 */
[----:B------:R-:W-:Y:S02]  /*0b90*/  SEL R21, R21, RZ, !P2 ;  /* 0x000000ff15157207 */ /* 0x000fe40005000000 */
[----:B------:R-:W-:Y:S02]  /*0ba0*/  ISETP.NE.AND P2, PT, R36, RZ, PT ;  /* 0x000000ff2400720c */ /* 0x000fe40003f45270 */
[----:B0-----:R-:W-:Y:S02]  /*0bb0*/  LOP3.LUT R4, R16, R11, RZ, 0xfc, !PT ;  /* 0x0000000b10047212 */ /* 0x001fe400078efcff */
[----:B------:R-:W-:Y:S02]  /*0bc0*/  P2R R36, PR, RZ, 0x10 ;  /* 0x00000010ff247803 */ /* 0x000fe40000000000 */
[----:B------:R-:W-:-:S04]  /*0bd0*/  ISETP.GT.AND P4, PT, R4, -0x1, P4 ;  /* 0xffffffff0400780c */ /* 0x000fc80002784270 */
[----:B------:R-:W-:Y:S01]  /*0be0*/  ISETP.LT.AND P4, PT, R8, 0x90, P4 ;  /* 0x000000900800780c */ /* 0x000fe20002781270 */
[----:B------:R-:W-:Y:S02]  /*0bf0*/  IMAD.MOV.U32 R4, RZ, RZ, RZ ;  /* 0x000000ffff047224 */ /* 0x000fe400078e00ff */
[----:B------:R-:W-:-:S10]  /*0c00*/  IMAD.WIDE R2, R17, 0x4, R2 ;  /* 0x0000000411027825 */ /* 0x000fd400078e0202 */
[----:B------:R0:W4:Y:S01]  /*0c10*/  @P4 LDG.E.EL R4, desc[UR4][R2.64] ;  /* 0x0000000402044981 */ /* 0x000122000c2e1900 */
[----:B------:R-:W-:Y:S01]  /*0c20*/  IMAD.SHL.U32 R6, R16, 0x2, RZ ;  /* 0x0000000210067824 */ /* 0x000fe200078e00ff */
[----:B------:R-:W-:Y:S02]  /*0c30*/  P2R R17, PR, RZ, 0x10 ;  /* 0x00000010ff117803 */ /* 0x000fe40000000000 */
[----:B------:R-:W-:Y:S01]  /*0c40*/  P2R R40, PR, RZ, 0x20 ;  /* 0x00000020ff287803 */ /* 0x000fe20000000000 */
[----:B------:R-:W-:Y:S01]  /*0c50*/  VIADD R5, R6, 0x2 ;  /* 0x0000000206057836 */ /* 0x000fe20000000000 */
[C---:B------:R-:W-:Y:S02]  /*0c60*/  ISETP.GE.AND P4, PT, R16.reuse, 0x2, PT ;  /* 0x000000021000780c */ /* 0x040fe40003f86270 */
[----:B------:R-:W-:Y:S02]  /*0c70*/  ISETP.GT.AND P5, PT, R16, RZ, PT ;  /* 0x000000ff1000720c */ /* 0x000fe40003fa4270 */
[----:B------:R-:W-:Y:S01]  /*0c80*/  SEL R5, R5, RZ, !P4 ;  /* 0x000000ff05057207 */ /* 0x000fe20006000000 */
[----:B0-----:R-:W-:Y:S01]  /*0c90*/  IMAD.SHL.U32 R3, R15, 0x2, RZ ;  /* 0x000000020f037824 */ /* 0x001fe200078e00ff */
[----:B------:R-:W-:Y:S01]  /*0ca0*/  ISETP.GT.AND P4, PT, R11, -0x1, PT ;  /* 0xffffffff0b00780c */ /* 0x000fe20003f84270 */
[----:B------:R-:W-:-:S05]  /*0cb0*/  VIADD R6, R6, 0xffffffff ;  /* 0xffffffff06067836 */ /* 0x000fca0000000000 */
[----:B------:R-:W-:Y:S02]  /*0cc0*/  SEL R6, R6, RZ, P5 ;  /* 0x000000ff06067207 */ /* 0x000fe40002800000 */
[----:B-----5:R-:W-:Y:S02]  /*0cd0*/  SEL R14, R14, RZ, P2 ;  /* 0x000000ff0e0e7207 */ /* 0x020fe40001000000 */
[----:B--2---:R-:W-:-:S04]  /*0ce0*/  SEL R7, R13, RZ, P2 ;  /* 0x000000ff0d077207 */ /* 0x004fc80001000000 */
[----:B------:R-:W-:-:S04]  /*0cf0*/  FSEL R7, R7, RZ, P5 ;  /* 0x000000ff07077208 */ /* 0x000fc80002800000 */
[----:B------:R-:W-:Y:S01]  /*0d00*/  FSEL R2, R7, RZ, P4 ;  /* 0x000000ff07027208 */ /* 0x000fe20002000000 */
[C---:B------:R-:W-:Y:S01]  /*0d10*/  VIADD R7, R3.reuse, 0xffffffff ;  /* 0xffffffff03077836 */ /* 0x040fe20000000000 */
[----:B------:R-:W-:Y:S01]  /*0d20*/  ISETP.NE.AND P4, PT, R34, RZ, PT ;  /* 0x000000ff2200720c */ /* 0x000fe20003f85270 */
[----:B------:R-:W-:-:S03]  /*0d30*/  VIADD R3, R3, 0x2 ;  /* 0x0000000203037836 */ /* 0x000fc60000000000 */
[----:B------:R-:W-:Y:S02]  /*0d40*/  SEL R7, R7, RZ, P4 ;  /* 0x000000ff07077207 */ /* 0x000fe40002000000 */
[----:B------:R-:W-:Y:S02]  /*0d50*/  ISETP.GE.AND P4, PT, R15, 0x2, PT ;  /* 0x000000020f00780c */ /* 0x000fe40003f86270 */
[----:B------:R-:W-:Y:S02]  /*0d60*/  FSEL R13, R14, RZ, P1 ;  /* 0x000000ff0e0d7208 */ /* 0x000fe40000800000 */
[----:B------:R-:W-:Y:S02]  /*0d70*/  ISETP.NE.AND P1, PT, R35, RZ, PT ;  /* 0x000000ff2300720c */ /* 0x000fe40003f25270 */
[----:B------:R-:W-:Y:S02]  /*0d80*/  SEL R3, R3, RZ, !P4 ;  /* 0x000000ff03037207 */ /* 0x000fe40006000000 */
[----:B------:R-:W-:-:S02]  /*0d90*/  ISETP.NE.AND P4, PT, R32, RZ, PT ;  /* 0x000000ff2000720c */ /* 0x000fc40003f85270 */
[----:B------:R-:W-:Y:S02]  /*0da0*/  ISETP.NE.AND P5, PT, R41, RZ, PT ;  /* 0x000000ff2900720c */ /* 0x000fe40003fa5270 */
[----:B---3--:R-:W-:Y:S02]  /*0db0*/  SEL R20, R20, RZ, P2 ;  /* 0x000000ff14147207 */ /* 0x008fe40001000000 */
[----:B------:R-:W-:Y:S02]  /*0dc0*/  ISETP.NE.AND P2, PT, R30, RZ, PT ;  /* 0x000000ff1e00720c */ /* 0x000fe40003f45270 */
[----:B------:R-:W-:Y:S02]  /*0dd0*/  SEL R14, R12, RZ, P4 ;  /* 0x000000ff0c0e7207 */ /* 0x000fe40002000000 */
[----:B----4-:R-:W-:Y:S01]  /*0de0*/  SEL R9, R9, RZ, P5 ;  /* 0x000000ff09097207 */ /* 0x010fe20002800000 */
[----:B------:R-:W-:Y:S01]  /*0df0*/  FADD R2, R13, R2 ;  /* 0x000000020d027221 */ /* 0x000fe20000000000 */
[----:B------:R-:W-:-:S02]  /*0e00*/  SEL R30, R24, RZ, P1 ;  /* 0x000000ff181e7207 */ /* 0x000fc40000800000 */
[----:B------:R-:W-:Y:S02]  /*0e10*/  SEL R24, R0, RZ, P4 ;  /* 0x000000ff00187207 */ /* 0x000fe40002000000 */
[----:B------:R-:W-:Y:S02]  /*0e20*/  ISETP.NE.AND P1, PT, R31, RZ, PT ;  /* 0x000000ff1f00720c */ /* 0x000fe40003f25270 */
[----:B------:R-:W-:Y:S02]  /*0e30*/  ISETP.NE.AND P4, PT, R33, RZ, PT ;  /* 0x000000ff2100720c */ /* 0x000fe40003f85270 */
[----:B------:R-:W-:Y:S02]  /*0e40*/  SEL R10, R10, RZ, P1 ;  /* 0x000000ff0a0a7207 */ /* 0x000fe40000800000 */
[----:B------:R-:W-:Y:S02]  /*0e50*/  FSEL R13, R9, RZ, P4 ;  /* 0x000000ff090d7208 */ /* 0x000fe40002000000 */
[----:B------:R-:W-:-:S02]  /*0e60*/  ISETP.GT.AND P4, PT, R16, -0x1, PT ;  /* 0xffffffff1000780c */ /* 0x000fc40003f84270 */
[----:B------:R-:W-:Y:S02]  /*0e70*/  SEL R28, R28, RZ, P5 ;  /* 0x000000ff1c1c7207 */ /* 0x000fe40002800000 */
[----:B------:R-:W-:Y:S02]  /*0e80*/  ISETP.GT.AND P1, PT, R22, -0x1, PT ;  /* 0xffffffff1600780c */ /* 0x000fe40003f24270 */
[----:B------:R-:W-:Y:S02]  /*0e90*/  FSEL R22, R10, RZ, P0 ;  /* 0x000000ff0a167208 */ /* 0x000fe40000000000 */
[----:B------:R-:W-:Y:S02]  /*0ea0*/  FSEL R20, R20, RZ, P4 ;  /* 0x000000ff14147208 */ /* 0x000fe40002000000 */
[----:B------:R-:W-:Y:S02]  /*0eb0*/  ISETP.GT.AND P0, PT, R11, RZ, PT ;  /* 0x000000ff0b00720c */ /* 0x000fe40003f04270 */
[----:B------:R-:W-:-:S02]  /*0ec0*/  FSEL R12, R28, RZ, P2 ;  /* 0x000000ff1c0c7208 */ /* 0x000fc40001000000 */
[----:B------:R-:W-:Y:S02]  /*0ed0*/  ISETP.GT.AND P2, PT, R18, RZ, P3 ;  /* 0x000000ff1200720c */ /* 0x000fe40001f44270 */
[----:B------:R-:W-:Y:S02]  /*0ee0*/  SEL R27, R27, RZ, P0 ;  /* 0x000000ff1b1b7207 */ /* 0x000fe40000000000 */
[----:B------:R-:W-:Y:S02]  /*0ef0*/  FSEL R20, R20, RZ, P0 ;  /* 0x000000ff14147208 */ /* 0x000fe40000000000 */
[----:B------:R-:W-:Y:S02]  /*0f00*/  ISETP.GT.AND P0, PT, R11, 0x1, PT ;  /* 0x000000010b00780c */ /* 0x000fe40003f04270 */
[----:B------:R-:W-:Y:S02]  /*0f10*/  FSEL R10, R14, RZ, P2 ;  /* 0x000000ff0e0a7208 */ /* 0x000fe40001000000 */
[----:B------:R-:W-:-:S02]  /*0f20*/  FSEL R14, R24, RZ, P3 ;  /* 0x000000ff180e7208 */ /* 0x000fc40001800000 */
[----:B------:R-:W-:Y:S02]  /*0f30*/  SEL R24, RZ, 0x5, !P0 ;  /* 0x00000005ff187807 */ /* 0x000fe40004000000 */
[----:B------:R-:W-:-:S04]  /*0f40*/  ISETP.GT.AND P0, PT, R18, 0x1, PT ;  /* 0x000000011200780c */ /* 0x000fc80003f04270 */
[----:B------:R-:W-:Y:S02]  /*0f50*/  SEL R28, RZ, 0x5, !P0 ;  /* 0x00000005ff1c7807 */ /* 0x000fe40004000000 */
[----:B------:R-:W-:Y:S02]  /*0f60*/  ISETP.GT.AND P0, PT, R16, 0x1, PT ;  /* 0x000000011000780c */ /* 0x000fe40003f04270 */
[----:B------:R-:W-:Y:S02]  /*0f70*/  ISETP.NE.AND P5, PT, R39, RZ, PT ;  /* 0x000000ff2700720c */ /* 0x000fe40003fa5270 */
[----:B------:R-:W-:Y:S02]  /*0f80*/  SEL R0, R29, RZ, P6 ;  /* 0x000000ff1d007207 */ /* 0x000fe40003000000 */
[----:B------:R-:W-:Y:S02]  /*0f90*/  SEL R16, RZ, 0x5, !P0 ;  /* 0x00000005ff107807 */ /* 0x000fe40004000000 */
[----:B------:R-:W-:-:S02]  /*0fa0*/  ISETP.GT.AND P0, PT, R15, 0x1, PT ;  /* 0x000000010f00780c */ /* 0x000fc40003f04270 */
[----:B------:R-:W-:Y:S02]  /*0fb0*/  FSEL R0, R0, RZ, P5 ;  /* 0x000000ff00007208 */ /* 0x000fe40002800000 */
[----:B------:R-:W-:Y:S02]  /*0fc0*/  ISETP.GT.AND P5, PT, R18, -0x1, PT ;  /* 0xffffffff1200780c */ /* 0x000fe40003fa4270 */
[----:B------:R-:W-:Y:S01]  /*0fd0*/  SEL R18, RZ, 0x5, !P0 ;  /* 0x00000005ff127807 */ /* 0x000fe20004000000 */
[----:B------:R-:W-:Y:S02]  /*0fe0*/  IMAD.IADD R28, R28, 0x1, R21 ;  /* 0x000000011c1c7824 */ /* 0x000fe400078e0215 */
[----:B------:R-:W-:Y:S02]  /*0ff0*/  IMAD.IADD R24, R24, 0x1, R23 ;  /* 0x0000000118187824 */ /* 0x000fe400078e0217 */
[----:B------:R-:W-:Y:S02]  /*1000*/  IMAD.IADD R3, R18, 0x1, R3 ;  /* 0x0000000112037824 */ /* 0x000fe400078e0203 */
[----:B------:R-:W-:-:S02]  /*1010*/  IMAD.IADD R18, R28, 0x1, -R19 ;  /* 0x000000011c127824 */ /* 0x000fc400078e0a13 */
[----:B------:R-:W-:Y:S02]  /*1020*/  IMAD.IADD R5, R16, 0x1, R5 ;  /* 0x0000000110057824 */ /* 0x000fe400078e0205 */
[----:B------:R-:W-:Y:S02]  /*1030*/  IMAD.IADD R16, R24, 0x1, -R27 ;  /* 0x0000000118107824 */ /* 0x000fe400078e0a1b */
[----:B------:R-:W-:Y:S02]  /*1040*/  IMAD.IADD R19, R19, 0x1, -R28 ;  /* 0x0000000113137824 */ /* 0x000fe400078e0a1c */
[----:B------:R-:W-:Y:S02]  /*1050*/  IMAD R18, R3, R18, RZ ;  /* 0x0000001203127224 */ /* 0x000fe400078e02ff */
[----:B------:R-:W-:Y:S02]  /*1060*/  IMAD.IADD R24, R27, 0x1, -R24 ;  /* 0x000000011b187824 */ /* 0x000fe400078e0a18 */
[----:B------:R-:W-:Y:S01]  /*1070*/  IMAD R5, R5, R16, RZ ;  /* 0x0000001005057224 */ /* 0x000fe200078e02ff */
[----:B------:R-:W-:Y:S01]  /*1080*/  ISETP.NE.AND P2, PT, R40, RZ, PT ;  /* 0x000000ff2800720c */ /* 0x000fe20003f45270 */
[----:B------:R-:W-:Y:S01]  /*1090*/  IMAD R7, R7, R19, R18 ;  /* 0x0000001307077224 */ /* 0x000fe200078e0212 */
[----:B------:R-:W-:Y:S01]  /*10a0*/  SEL R3, R26, RZ, P6 ;  /* 0x000000ff1a037207 */ /* 0x000fe20003000000 */
[----:B------:R-:W-:Y:S01]  /*10b0*/  IMAD R5, R6, R24, R5 ;  /* 0x0000001806057224 */ /* 0x000fe200078e0205 */
[----:B------:R-:W-:-:S02]  /*10c0*/  FSEL R9, R30, RZ, P1 ;  /* 0x000000ff1e097208 */ /* 0x000fc40000800000 */
[----:B------:R-:W-:Y:S02]  /*10d0*/  I2FP.F32.S32 R7, R7 ;  /* 0x0000000700077245 */ /* 0x000fe40000201400 */
[----:B------:R-:W-:Y:S02]  /*10e0*/  FSEL R3, R3, RZ, P2 ;  /* 0x000000ff03037208 */ /* 0x000fe40001000000 */
[----:B------:R-:W-:Y:S02]  /*10f0*/  ISETP.GT.AND P2, PT, R11, -0x1, PT ;  /* 0xffffffff0b00780c */ /* 0x000fe40003f44270 */
[----:B------:R-:W-:Y:S02]  /*1100*/  I2FP.F32.S32 R6, R5 ;  /* 0x0000000500067245 */ /* 0x000fe40000201400 */
[----:B------:R-:W-:Y:S02]  /*1110*/  ISETP.GT.AND P1, PT, R15, -0x1, PT ;  /* 0xffffffff0f00780c */ /* 0x000fe40003f24270 */
[----:B------:R-:W-:Y:S01]  /*1120*/  FSETP.GT.AND P0, PT, |R7|, 8.50705917302346158658e+37, PT ;  /* 0x7e8000000700780b */ /* 0x000fe20003f04200 */
[----:B------:R-:W-:Y:S01]  /*1130*/  FADD R13, R2, R13 ;  /* 0x0000000d020d7221 */ /* 0x000fe20000000000 */
[----:B------:R-:W-:-:S02]  /*1140*/  ISETP.NE.AND P3, PT, R17, RZ, PT ;  /* 0x000000ff1100720c */ /* 0x000fc40003f65270 */
[----:B------:R-:W-:Y:S02]  /*1150*/  FSEL R5, R3, RZ, P2 ;  /* 0x000000ff03057208 */ /* 0x000fe40001000000 */
[----:B------:R-:W-:Y:S02]  /*1160*/  FSETP.GT.AND P2, PT, |R6|, 8.50705917302346158658e+37, PT ;  /* 0x7e8000000600780b */ /* 0x000fe40003f44200 */
[----:B------:R-:W-:Y:S01]  /*1170*/  FSEL R22, R22, RZ, P1 ;  /* 0x000000ff16167208 */ /* 0x000fe20000800000 */
[----:B------:R-:W-:Y:S01]  /*1180*/  FADD R20, R13, R20 ;  /* 0x000000140d147221 */ /* 0x000fe20000000000 */
[C---:B------:R-:W-:Y:S01]  /*1190*/  FSETP.GEU.AND P1, PT, |R7|.reuse, 1.175494350822287508e-38, PT ;  /* 0x008000000700780b */ /* 0x040fe20003f2e200 */
[----:B------:R-:W0:Y:S01]  /*11a0*/  LDC.64 R2, c[0x0][0x218] ;  /* 0x00008600ff027b82 */ /* 0x000e220000000a00 */
[----:B------:R-:W-:Y:S02]  /*11b0*/  SEL R11, R4, RZ, P3 ;  /* 0x000000ff040b7207 */ /* 0x000fe40001800000 */
[----:B------:R-:W-:Y:S01]  /*11c0*/  FSETP.GEU.AND P3, PT, |R6|, 1.175494350822287508e-38, PT ;  /* 0x008000000600780b */ /* 0x000fe20003f6e200 */
[----:B------:R-:W-:Y:S01]  /*11d0*/  FADD R9, R20, R9 ;  /* 0x0000000914097221 */ /* 0x000fe20000000000 */
[----:B------:R-:W-:Y:S01]  /*11e0*/  FSEL R12, R12, RZ, P4 ;  /* 0x000000ff0c0c7208 */ /* 0x000fe20002000000 */
[----:B------:R-:W-:Y:S01]  /*11f0*/  @P0 FMUL R7, R7, 0.25 ;  /* 0x3e80000007070820 */ /* 0x000fe20000400000 */
[----:B------:R-:W-:Y:S01]  /*1200*/  ISETP.NE.AND P6, PT, R37, RZ, PT ;  /* 0x000000ff2500720c */ /* 0x000fe20003fc5270 */
[----:B------:R-:W-:Y:S01]  /*1210*/  FADD R25, R25, R22 ;  /* 0x0000001619197221 */ /* 0x000fe20000000000 */
[----:B------:R-:W-:Y:S01]  /*1220*/  @P2 FMUL R6, R6, 0.25 ;  /* 0x3e80000006062820 */ /* 0x000fe20000400000 */
[----:B------:R-:W-:Y:S01]  /*1230*/  FADD R9, R9, R12 ;  /* 0x0000000c09097221 */ /* 0x000fe20000000000 */
[----:B------:R-:W-:Y:S01]  /*1240*/  FSEL R14, R14, RZ, P5 ;  /* 0x000000ff0e0e7208 */ /* 0x000fe20002800000 */
[----:B------:R-:W-:Y:S01]  /*1250*/  @!P1 FMUL R7, R7, 16777216 ;  /* 0x4b80000007079820 */ /* 0x000fe20000400000 */
[----:B------:R-:W-:Y:S01]  /*1260*/  ISETP.NE.AND P4, PT, R42, RZ, PT ;  /* 0x000000ff2a00720c */ /* 0x000fe20003f85270 */
[----:B------:R-:W-:Y:S01]  /*1270*/  FADD R25, R25, R10 ;  /* 0x0000000a19197221 */ /* 0x000fe20000000000 */
[----:B------:R-:W-:Y:S01]  /*1280*/  ISETP.NE.AND P5, PT, R36, RZ, PT ;  /* 0x000000ff2400720c */ /* 0x000fe20003fa5270 */
[----:B------:R-:W-:Y:S01]  /*1290*/  FADD R4, R9, R0 ;  /* 0x0000000009047221 */ /* 0x000fe20000000000 */
[----:B------:R-:W-:Y:S01]  /*12a0*/  SEL R44, R44, RZ, P6 ;  /* 0x000000ff2c2c7207 */ /* 0x000fe20003000000 */
[----:B------:R-:W-:Y:S01]  /*12b0*/  @!P3 FMUL R6, R6, 16777216 ;  /* 0x4b8000000606b820 */ /* 0x000fe20000400000 */
[----:B------:R-:W-:Y:S01]  /*12c0*/  FSEL R0, R11, RZ, P5 ;  /* 0x000000ff0b007208 */ /* 0x000fe20002800000 */
[----:B------:R-:W-:Y:S01]  /*12d0*/  FADD R25, R25, R14 ;  /* 0x0000000e19197221 */ /* 0x000fe20000000000 */
[----:B------:R-:W-:Y:S01]  /*12e0*/  FSEL R44, R44, RZ, P4 ;  /* 0x000000ff2c2c7208 */ /* 0x000fe20002000000 */
[----:B------:R-:W-:Y:S01]  /*12f0*/  FADD R9, R4, R5 ;  /* 0x0000000504097221 */ /* 0x000fe20000000000 */
[----:B------:R-:W1:Y:S01]  /*1300*/  MUFU.RCP R7, R7 ;  /* 0x0000000700077308 */ /* 0x000e620000001000 */
[----:B------:R-:W-:-:S02]  /*1310*/  ISETP.GE.AND P4, PT, R8, 0x90, PT ;  /* 0x000000900800780c */ /* 0x000fc40003f86270 */
[----:B------:R-:W-:Y:S01]  /*1320*/  FADD R44, R25, R44 ;  /* 0x0000002c192c7221 */ /* 0x000fe20000000000 */
[----:B------:R-:W-:-:S04]  /*1330*/  FADD R0, R9, R0 ;  /* 0x0000000009007221 */ /* 0x000fc80000000000 */
[----:B------:R-:W2:Y:S01]  /*1340*/  MUFU.RCP R5, R6 ;  /* 0x0000000600057308 */ /* 0x000ea20000001000 */
[----:B------:R-:W-:Y:S01]  /*1350*/  @P0 FMUL R44, R44, 0.25 ;  /* 0x3e8000002c2c0820 */ /* 0x000fe20000400000 */
[----:B------:R-:W-:-:S03]  /*1360*/  @P2 FMUL R0, R0, 0.25 ;  /* 0x3e80000000002820 */ /* 0x000fc60000400000 */
[----:B------:R-:W-:Y:S01]  /*1370*/  @!P1 FMUL R44, R44, 16777216 ;  /* 0x4b8000002c2c9820 */ /* 0x000fe20000400000 */
[----:B------:R-:W-:Y:S01]  /*1380*/  @!P3 FMUL R0, R0, 16777216 ;  /* 0x4b8000000000b820 */ /* 0x000fe20000400000 */
[----:B0-----:R-:W-:-:S04]  /*1390*/  IMAD.WIDE R2, R8, 0x4, R2 ;  /* 0x0000000408027825 */ /* 0x001fc800078e0202 */
[----:B-1----:R-:W-:Y:S01]  /*13a0*/  FMUL R9, R7, R44 ;  /* 0x0000002c07097220 */ /* 0x002fe20000400000 */
[----:B--2---:R-:W-:Y:S01]  /*13b0*/  FMUL R8, R5, R0 ;  /* 0x0000000005087220 */ /* 0x004fe20000400000 */
[----:B------:R-:W-:Y:S06]  /*13c0*/  @P4 EXIT ;  /* 0x000000000000494d */ /* 0x000fec0003800000 */
[----:B------:R-:W-:Y:S01]  /*13d0*/  STG.E.64 desc[UR4][R2.64], R8 ;  /* 0x0000000802007986 */ /* 0x000fe2000c101b04 */
[----:B------:R-:W-:Y:S05]  /*13e0*/  EXIT ;  /* 0x000000000000794d */ /* 0x000fea0003800000 */
.L_x_0:
[----:B------:R-:W-:-:S00]  /*13f0*/  BRA `(.L_x_0) ;  /* 0xfffffffc00fc7947 */ /* 0x000fc0000383ffff */
[----:B------:R-:W-:-:S00]  /*1400*/  NOP ;  /* 0x0000000000007918 */ /* 0x000fc00000000000 */
[----:B------:R-:W-:-:S00]  /*1410*/  NOP ;  /* 0x0000000000007918 */ /* 0x000fc00000000000 */
[----:B------:R-:W-:-:S00]  /*1420*/  NOP ;  /* 0x0000000000007918 */ /* 0x000fc00000000000 */
[----:B------:R-:W-:-:S00]  /*1430*/  NOP ;  /* 0x0000000000007918 */ /* 0x000fc00000000000 */
[----:B------:R-:W-:-:S00]  /*1440*/  NOP ;  /* 0x0000000000007918 */ /* 0x000fc00000000000 */
[----:B------:R-:W-:-:S00]  /*1450*/  NOP ;  /* 0x0000000000007918 */ /* 0x000fc00000000000 */
[----:B------:R-:W-:-:S00]  /*1460*/  NOP ;  /* 0x0000000000007918 */ /* 0x000fc00000000000 */
[----:B------:R-:W-:-:S00]  /*1470*/  NOP ;  /* 0x0000000000007918 */ /* 0x000fc00000000000 */
.L_x_1:


//--------------------- .nv.constant0.triton_poi_fused_avg_pool2d_constant_pad_nd_0 --------------------------
	.section	.nv.constant0.triton_poi_fused_avg_pool2d_constant_pad_nd_0,"a",@progbits
	.sectionflags	@""
	.align	4
.nv.constant0.triton_poi_fused_avg_pool2d_constant_pad_nd_0:
	.zero		548
